//
// Generated by NVIDIA NVVM Compiler
//
// Compiler Build ID: CL-36424714
// Cuda compilation tools, release 13.0, V13.0.88
// Based on NVVM 20.0.0
//

.version 9.0
.target sm_100
.address_size 64

	// .globl	_Z9matrixAddPfS_S_

.visible .entry _Z9matrixAddPfS_S_(
	.param .u64 .ptr .align 1 _Z9matrixAddPfS_S__param_0,
	.param .u64 .ptr .align 1 _Z9matrixAddPfS_S__param_1,
	.param .u64 .ptr .align 1 _Z9matrixAddPfS_S__param_2
)
{
	.reg .pred 	%p<4>;
	.reg .b32 	%r<11>;
	.reg .b32 	%f<4>;
	.reg .b64 	%rd<11>;

	ld.param.u64 	%rd1, [_Z9matrixAddPfS_S__param_0];
	ld.param.u64 	%rd2, [_Z9matrixAddPfS_S__param_1];
	ld.param.u64 	%rd3, [_Z9matrixAddPfS_S__param_2];
	mov.u32 	%r2, %ctaid.x;
	mov.u32 	%r3, %ntid.x;
	mov.u32 	%r4, %tid.x;
	mad.lo.s32 	%r5, %r2, %r3, %r4;
	mov.u32 	%r6, %ctaid.y;
	mov.u32 	%r7, %ntid.y;
	mov.u32 	%r8, %tid.y;
	mad.lo.s32 	%r9, %r6, %r7, %r8;
	mad.lo.s32 	%r1, %r9, 5, %r5;
	setp.gt.s32 	%p1, %r5, 4;
	setp.gt.u32 	%p2, %r9, 4;
	or.pred  	%p3, %p1, %p2;
	@%p3 bra 	$L__BB0_2;
	cvta.to.global.u64 	%rd4, %rd1;
	cvta.to.global.u64 	%rd5, %rd2;
	cvta.to.global.u64 	%rd6, %rd3;
	mul.wide.s32 	%rd7, %r1, 4;
	add.s64 	%rd8, %rd4, %rd7;
	ld.global.f32 	%f1, [%rd8];
	add.s64 	%rd9, %rd5, %rd7;
	ld.global.f32 	%f2, [%rd9];
	add.f32 	%f3, %f1, %f2;
	add.s64 	%rd10, %rd6, %rd7;
	st.global.f32 	[%rd10], %f3;
$L__BB0_2:
	ret;

}


// ===== COMPILED SASS (sm_100) =====

	.target	sm_100

	.elftype	@"ET_EXEC"


//--------------------- .note.nv.tkinfo           --------------------------
	.section	.note.nv.tkinfo,"",@"SHT_NOTE"
	.sectionflags	@"SHF_NOTE_NV_TKINFO"
	.tkinfo
        /*0018*/ 	.word	0x00000002
        /*0030*/ 	.string	""
        /*0030*/ 	.string	"ptxas"
        /*0030*/ 	.string	"Cuda compilation tools, release 13.0, V13.0.88"
        /*0030*/ 	.string	"Build cuda_13.0.r13.0/compiler.36424714_0"
        /*0030*/ 	.string	"-arch sm_100 -m 64 "



//--------------------- .note.nv.cuinfo           --------------------------
	.section	.note.nv.cuinfo,"",@"SHT_NOTE"
	.sectionflags	@"SHF_NOTE_NV_CUINFO"
        /*0018*/ 	.short	0x0002
        /*001a*/ 	.short	0x0064
        /*001c*/ 	.short	0x0082
	.zero		2


//--------------------- .nv.info                  --------------------------
	.section	.nv.info,"",@"SHT_CUDA_INFO"
	.align	4


	//----- nvinfo : EIATTR_REGCOUNT
	.align		4
        /*0000*/ 	.byte	0x04, 0x2f
        /*0002*/ 	.short	(.L_1 - .L_0)
	.align		4
.L_0:
        /*0004*/ 	.word	index@(_Z9matrixAddPfS_S_)
        /*0008*/ 	.word	0x0000000c


	//----- nvinfo : EIATTR_FRAME_SIZE
	.align		4
.L_1:
        /*000c*/ 	.byte	0x04, 0x11
        /*000e*/ 	.short	(.L_3 - .L_2)
	.align		4
.L_2:
        /*0010*/ 	.word	index@(_Z9matrixAddPfS_S_)
        /*0014*/ 	.word	0x00000000


	//----- nvinfo : EIATTR_MIN_STACK_SIZE
	.align		4
.L_3:
        /*0018*/ 	.byte	0x04, 0x12
        /*001a*/ 	.short	(.L_5 - .L_4)
	.align		4
.L_4:
        /*001c*/ 	.word	index@(_Z9matrixAddPfS_S_)
        /*0020*/ 	.word	0x00000000
.L_5:


//--------------------- .nv.compat                --------------------------
	.section	.nv.compat,"",@"SHT_CUDA_COMPAT_INFO"
	.align	4
        /*0000*/ 	.byte	0x02, 0x09, 0x00, 0x00, 0x02, 0x02, 0x01, 0x00, 0x02, 0x05, 0x05, 0x00, 0x03, 0x07, 0x01, 0x01
        /*0010*/ 	.byte	0x02, 0x03, 0x00, 0x00, 0x02, 0x06, 0x01, 0x00, 0x04, 0x0b, 0x08, 0x00, 0x09, 0x00, 0x00, 0x00
        /*0020*/ 	.byte	0x00, 0x00, 0x00, 0x00


//--------------------- .nv.info._Z9matrixAddPfS_S_ --------------------------
	.section	.nv.info._Z9matrixAddPfS_S_,"",@"SHT_CUDA_INFO"
	.sectionflags	@""
	.align	4


	//----- nvinfo : EIATTR_CUDA_API_VERSION
	.align		4
        /*0000*/ 	.byte	0x04, 0x37
        /*0002*/ 	.short	(.L_7 - .L_6)
.L_6:
        /*0004*/ 	.word	0x00000082


	//----- nvinfo : EIATTR_KPARAM_INFO
	.align		4
.L_7:
        /*0008*/ 	.byte	0x04, 0x17
        /*000a*/ 	.short	(.L_9 - .L_8)
.L_8:
        /*000c*/ 	.word	0x00000000
        /*0010*/ 	.short	0x0002
        /*0012*/ 	.short	0x0010
        /*0014*/ 	.byte	0x00, 0xf5, 0x21, 0x00


	//----- nvinfo : EIATTR_KPARAM_INFO
	.align		4
.L_9:
        /*0018*/ 	.byte	0x04, 0x17
        /*001a*/ 	.short	(.L_11 - .L_10)
.L_10:
        /*001c*/ 	.word	0x00000000
        /*0020*/ 	.short	0x0001
        /*0022*/ 	.short	0x0008
        /*0024*/ 	.byte	0x00, 0xf5, 0x21, 0x00


	//----- nvinfo : EIATTR_KPARAM_INFO
	.align		4
.L_11:
        /*0028*/ 	.byte	0x04, 0x17
        /*002a*/ 	.short	(.L_13 - .L_12)
.L_12:
        /*002c*/ 	.word	0x00000000
        /*0030*/ 	.short	0x0000
        /*0032*/ 	.short	0x0000
        /*0034*/ 	.byte	0x00, 0xf5, 0x21, 0x00


	//----- nvinfo : EIATTR_SPARSE_MMA_MASK
	.align		4
.L_13:
        /*0038*/ 	.byte	0x03, 0x50
        /*003a*/ 	.short	0x0000


	//----- nvinfo : EIATTR_MAXREG_COUNT
	.align		4
        /*003c*/ 	.byte	0x03, 0x1b
        /*003e*/ 	.short	0x00ff


	//----- nvinfo : EIATTR_MERCURY_ISA_VERSION
	.align		4
        /*0040*/ 	.byte	0x03, 0x5f
        /*0042*/ 	.short	0x0101


	//----- nvinfo : EIATTR_VRC_CTA_INIT_COUNT
	.align		4
        /*0044*/ 	.byte	0x02, 0x4a
	.zero		1
	.zero		1


	//----- nvinfo : EIATTR_EXIT_INSTR_OFFSETS
	.align		4
        /*0048*/ 	.byte	0x04, 0x1c
        /*004a*/ 	.short	(.L_15 - .L_14)


	//   ....[0]....
.L_14:
        /*004c*/ 	.word	0x000000b0


	//   ....[1]....
        /*0050*/ 	.word	0x00000180


	//----- nvinfo : EIATTR_CBANK_PARAM_SIZE
	.align		4
.L_15:
        /*0054*/ 	.byte	0x03, 0x19
        /*0056*/ 	.short	0x0018


	//----- nvinfo : EIATTR_PARAM_CBANK
	.align		4
        /*0058*/ 	.byte	0x04, 0x0a
        /*005a*/ 	.short	(.L_17 - .L_16)
	.align		4
.L_16:
        /*005c*/ 	.word	index@(.nv.constant0._Z9matrixAddPfS_S_)
        /*0060*/ 	.short	0x0380
        /*0062*/ 	.short	0x0018


	//----- nvinfo : EIATTR_SW_WAR
	.align		4
.L_17:
        /*0064*/ 	.byte	0x04, 0x36
        /*0066*/ 	.short	(.L_19 - .L_18)
.L_18:
        /*0068*/ 	.word	0x00000008
.L_19:


//--------------------- .nv.callgraph             --------------------------
	.section	.nv.callgraph,"",@"SHT_CUDA_CALLGRAPH"
	.align	4
	.sectionentsize	8
	.align		4
        /*0000*/ 	.word	0x00000000
	.align		4
        /*0004*/ 	.word	0xffffffff
	.align		4
        /*0008*/ 	.word	0x00000000
	.align		4
        /*000c*/ 	.word	0xfffffffe
	.align		4
        /*0010*/ 	.word	0x00000000
	.align		4
        /*0014*/ 	.word	0xfffffffd
	.align		4
        /*0018*/ 	.word	0x00000000
	.align		4
        /*001c*/ 	.word	0xfffffffc


//--------------------- .text._Z9matrixAddPfS_S_  --------------------------
	.section	.text._Z9matrixAddPfS_S_,"ax",@progbits
	.align	128
        .global         _Z9matrixAddPfS_S_
        .type           _Z9matrixAddPfS_S_,@function
        .size           _Z9matrixAddPfS_S_,(.L_x_1 - _Z9matrixAddPfS_S_)
        .other          _Z9matrixAddPfS_S_,@"STO_CUDA_ENTRY STV_DEFAULT"
_Z9matrixAddPfS_S_:
.text._Z9matrixAddPfS_S_:
[----:B------:R-:W-:Y:S01]  /*0000*/  LDC R1, c[0x0][0x37c] ;  /* 0x0000df00ff017b82 */ /* 0x000fe20000000800 */
[----:B------:R-:W0:Y:S07]  /*0010*/  S2R R2, SR_TID.Y ;  /* 0x0000000000027919 */ /* 0x000e2e0000002200 */
[----:B------:R-:W1:Y:S01]  /*0020*/  LDC R0, c[0x0][0x360] ;  /* 0x0000d800ff007b82 */ /* 0x000e620000000800 */
[----:B------:R-:W1:Y:S07]  /*0030*/  S2R R3, SR_TID.X ;  /* 0x0000000000037919 */ /* 0x000e6e0000002100 */
[----:B------:R-:W0:Y:S08]  /*0040*/  S2UR UR5, SR_CTAID.Y ;  /* 0x00000000000579c3 */ /* 0x000e300000002600 */
[----:B------:R-:W0:Y:S08]  /*0050*/  LDC R7, c[0x0][0x364] ;  /* 0x0000d900ff077b82 */ /* 0x000e300000000800 */
[----:B------:R-:W1:Y:S01]  /*0060*/  S2UR UR4, SR_CTAID.X ;  /* 0x00000000000479c3 */ /* 0x000e620000002500 */
[----:B0-----:R-:W-:-:S05]  /*0070*/  IMAD R7, R7, UR5, R2 ;  /* 0x0000000507077c24 */ /* 0x001fca000f8e0202 */
[----:B------:R-:W-:Y:S01]  /*0080*/  ISETP.GT.U32.AND P0, PT, R7, 0x4, PT ;  /* 0x000000040700780c */ /* 0x000fe20003f04070 */
[----:B-1----:R-:W-:-:S05]  /*0090*/  IMAD R0, R0, UR4, R3 ;  /* 0x0000000400007c24 */ /* 0x002fca000f8e0203 */
[----:B------:R-:W-:-:S13]  /*00a0*/  ISETP.GT.OR P0, PT, R0, 0x4, P0 ;  /* 0x000000040000780c */ /* 0x000fda0000704670 */
[----:B------:R-:W-:Y:S05]  /*00b0*/  @P0 EXIT ;  /* 0x000000000000094d */ /* 0x000fea0003800000 */
[----:B------:R-:W0:Y:S01]  /*00c0*/  LDC.64 R2, c[0x0][0x380] ;  /* 0x0000e000ff027b82 */ /* 0x000e220000000a00 */
[----:B------:R-:W1:Y:S01]  /*00d0*/  LDCU.64 UR4, c[0x0][0x358] ;  /* 0x00006b00ff0477ac */ /* 0x000e620008000a00 */
[----:B------:R-:W-:-:S06]  /*00e0*/  IMAD R9, R7, 0x5, R0 ;  /* 0x0000000507097824 */ /* 0x000fcc00078e0200 */
[----:B------:R-:W2:Y:S08]  /*00f0*/  LDC.64 R4, c[0x0][0x388] ;  /* 0x0000e200ff047b82 */ /* 0x000eb00000000a00 */
[----:B------:R-:W3:Y:S01]  /*0100*/  LDC.64 R6, c[0x0][0x390] ;  /* 0x0000e400ff067b82 */ /* 0x000ee20000000a00 */
[----:B0-----:R-:W-:-:S06]  /*0110*/  IMAD.WIDE R2, R9, 0x4, R2 ;  /* 0x0000000409027825 */ /* 0x001fcc00078e0202 */
[----:B-1----:R-:W4:Y:S01]  /*0120*/  LDG.E R2, desc[UR4][R2.64] ;  /* 0x0000000402027981 */ /* 0x002f22000c1e1900 */
[----:B--2---:R-:W-:-:S06]  /*0130*/  IMAD.WIDE R4, R9, 0x4, R4 ;  /* 0x0000000409047825 */ /* 0x004fcc00078e0204 */
[----:B------:R-:W4:Y:S01]  /*0140*/  LDG.E R5, desc[UR4][R4.64] ;  /* 0x0000000404057981 */ /* 0x000f22000c1e1900 */
[----:B---3--:R-:W-:-:S04]  /*0150*/  IMAD.WIDE R6, R9, 0x4, R6 ;  /* 0x0000000409067825 */ /* 0x008fc800078e0206 */
[----:B----4-:R-:W-:-:S05]  /*0160*/  FADD R9, R2, R5 ;  /* 0x0000000502097221 */ /* 0x010fca0000000000 */
[----:B------:R-:W-:Y:S01]  /*0170*/  STG.E desc[UR4][R6.64], R9 ;  /* 0x0000000906007986 */ /* 0x000fe2000c101904 */
[----:B------:R-:W-:Y:S05]  /*0180*/  EXIT ;  /* 0x000000000000794d */ /* 0x000fea0003800000 */
.L_x_0:
[----:B------:R-:W-:-:S00]  /*0190*/  BRA `(.L_x_0) ;  /* 0xfffffffc00fc7947 */ /* 0x000fc0000383ffff */
[----:B------:R-:W-:-:S00]  /*01a0*/  NOP ;  /* 0x0000000000007918 */ /* 0x000fc00000000000 */
        /* <DEDUP_REMOVED lines=13> */
.L_x_1:


//--------------------- .nv.shared.reserved.0     --------------------------
	.section	.nv.shared.reserved.0,"aw",@nobits
	.weak		__nv_reservedSMEM_offset_0_alias
	.size		__nv_reservedSMEM_offset_0_alias, 0, 64
	.other		__nv_reservedSMEM_offset_0_alias,@"STO_CUDA_RESERVED_SHARED STV_DEFAULT"
__nv_reservedSMEM_offset_0_alias:
	.zero		0
	.zero		64


//--------------------- .nv.constant0._Z9matrixAddPfS_S_ --------------------------
	.section	.nv.constant0._Z9matrixAddPfS_S_,"a",@progbits
	.sectionflags	@""
	.align	4
.nv.constant0._Z9matrixAddPfS_S_:
	.zero		920


//--------------------- SYMBOLS --------------------------

	.type		.nv.reservedSmem.offset0,@object
	.size		.nv.reservedSmem.offset0,0x4
